	.headerflags	@"EF_CUDA_TEXMODE_UNIFIED EF_CUDA_64BIT_ADDRESS EF_CUDA_ACCELERATORS EF_CUDA_SM90 EF_CUDA_VIRTUAL_SM(EF_CUDA_SM90)"
	.elftype	@"ET_EXEC"


//--------------------- .nv.info                  --------------------------
	.section	.nv.info,"",@"SHT_CUDA_INFO"
	.align	4


	//----- nvinfo : EIATTR_REGCOUNT
	.align		4
        /*0000*/ 	.byte	0x04, 0x2f
        /*0002*/ 	.short	(.L_3 - .L_2)
	.align		4
.L_2:
        /*0004*/ 	.word	index@(triton_poi_fused__native_batch_norm_legit_no_training_add_native_batch_norm_backward_relu_20)
        /*0008*/ 	.word	0x00000025


	//----- nvinfo : EIATTR_MIN_STACK_SIZE
	.align		4
.L_3:
        /*000c*/ 	.byte	0x04, 0x12
        /*000e*/ 	.short	(.L_5 - .L_4)
	.align		4
.L_4:
        /*0010*/ 	.word	index@(triton_poi_fused__native_batch_norm_legit_no_training_add_native_batch_norm_backward_relu_20)
        /*0014*/ 	.word	0x00000000


	//----- nvinfo : EIATTR_FRAME_SIZE
	.align		4
.L_5:
        /*0018*/ 	.byte	0x04, 0x11
        /*001a*/ 	.short	(.L_7 - .L_6)
	.align		4
.L_6:
        /*001c*/ 	.word	index@(triton_poi_fused__native_batch_norm_legit_no_training_add_native_batch_norm_backward_relu_20)
        /*0020*/ 	.word	0x00000000


	//----- nvinfo : EIATTR_MIN_STACK_SIZE
	.align		4
.L_7:
        /*0024*/ 	.byte	0x04, 0x12
        /*0026*/ 	.short	(.L_9 - .L_8)
	.align		4
.L_8:
        /*0028*/ 	.word	index@(triton_poi_fused__native_batch_norm_legit_no_training_add_native_batch_norm_backward_relu_20)
        /*002c*/ 	.word	0x00000000
.L_9:


//--------------------- .nv.info.triton_poi_fused__native_batch_norm_legit_no_training_add_native_batch_norm_backward_relu_20 --------------------------
	.section	.nv.info.triton_poi_fused__native_batch_norm_legit_no_training_add_native_batch_norm_backward_relu_20,"",@"SHT_CUDA_INFO"
	.sectionflags	@""
	.align	4


	//----- nvinfo : EIATTR_CUDA_API_VERSION
	.align		4
        /*0000*/ 	.byte	0x04, 0x37
        /*0002*/ 	.short	(.L_11 - .L_10)
.L_10:
        /*0004*/ 	.word	0x0000007c


	//----- nvinfo : EIATTR_KPARAM_INFO
	.align		4
.L_11:
        /*0008*/ 	.byte	0x04, 0x17
        /*000a*/ 	.short	(.L_13 - .L_12)
.L_12:
        /*000c*/ 	.word	0x00000000
        /*0010*/ 	.short	0x0008
        /*0012*/ 	.short	0x0040
        /*0014*/ 	.byte	0x00, 0xf0, 0x11, 0x00


	//----- nvinfo : EIATTR_KPARAM_INFO
	.align		4
.L_13:
        /*0018*/ 	.byte	0x04, 0x17
        /*001a*/ 	.short	(.L_15 - .L_14)
.L_14:
        /*001c*/ 	.word	0x00000000
        /*0020*/ 	.short	0x0007
        /*0022*/ 	.short	0x0038
        /*0024*/ 	.byte	0x00, 0xf4, 0x21, 0x00


	//----- nvinfo : EIATTR_KPARAM_INFO
	.align		4
.L_15:
        /*0028*/ 	.byte	0x04, 0x17
        /*002a*/ 	.short	(.L_17 - .L_16)
.L_16:
        /*002c*/ 	.word	0x00000000
        /*0030*/ 	.short	0x0006
        /*0032*/ 	.short	0x0030
        /*0034*/ 	.byte	0x00, 0xf4, 0x21, 0x00


	//----- nvinfo : EIATTR_KPARAM_INFO
	.align		4
.L_17:
        /*0038*/ 	.byte	0x04, 0x17
        /*003a*/ 	.short	(.L_19 - .L_18)
.L_18:
        /*003c*/ 	.word	0x00000000
        /*0040*/ 	.short	0x0005
        /*0042*/ 	.short	0x0028
        /*0044*/ 	.byte	0x00, 0xf4, 0x21, 0x00


	//----- nvinfo : EIATTR_KPARAM_INFO
	.align		4
.L_19:
        /*0048*/ 	.byte	0x04, 0x17
        /*004a*/ 	.short	(.L_21 - .L_20)
.L_20:
        /*004c*/ 	.word	0x00000000
        /*0050*/ 	.short	0x0004
        /*0052*/ 	.short	0x0020
        /*0054*/ 	.byte	0x00, 0xf4, 0x21, 0x00


	//----- nvinfo : EIATTR_KPARAM_INFO
	.align		4
.L_21:
        /*0058*/ 	.byte	0x04, 0x17
        /*005a*/ 	.short	(.L_23 - .L_22)
.L_22:
        /*005c*/ 	.word	0x00000000
        /*0060*/ 	.short	0x0003
        /*0062*/ 	.short	0x0018
        /*0064*/ 	.byte	0x00, 0xf4, 0x21, 0x00


	//----- nvinfo : EIATTR_KPARAM_INFO
	.align		4
.L_23:
        /*0068*/ 	.byte	0x04, 0x17
        /*006a*/ 	.short	(.L_25 - .L_24)
.L_24:
        /*006c*/ 	.word	0x00000000
        /*0070*/ 	.short	0x0002
        /*0072*/ 	.short	0x0010
        /*0074*/ 	.byte	0x00, 0xf4, 0x21, 0x00


	//----- nvinfo : EIATTR_KPARAM_INFO
	.align		4
.L_25:
        /*0078*/ 	.byte	0x04, 0x17
        /*007a*/ 	.short	(.L_27 - .L_26)
.L_26:
        /*007c*/ 	.word	0x00000000
        /*0080*/ 	.short	0x0001
        /*0082*/ 	.short	0x0008
        /*0084*/ 	.byte	0x00, 0xf4, 0x21, 0x00


	//----- nvinfo : EIATTR_KPARAM_INFO
	.align		4
.L_27:
        /*0088*/ 	.byte	0x04, 0x17
        /*008a*/ 	.short	(.L_29 - .L_28)
.L_28:
        /*008c*/ 	.word	0x00000000
        /*0090*/ 	.short	0x0000
        /*0092*/ 	.short	0x0000
        /*0094*/ 	.byte	0x00, 0xf4, 0x21, 0x00


	//----- nvinfo : EIATTR_SPARSE_MMA_MASK
	.align		4
.L_29:
        /*0098*/ 	.byte	0x03, 0x50
        /*009a*/ 	.short	0x0000


	//----- nvinfo : EIATTR_MAXREG_COUNT
	.align		4
        /*009c*/ 	.byte	0x03, 0x1b
        /*009e*/ 	.short	0x00ff


	//----- nvinfo : EIATTR_EXIT_INSTR_OFFSETS
	.align		4
        /*00a0*/ 	.byte	0x04, 0x1c
        /*00a2*/ 	.short	(.L_31 - .L_30)


	//   ....[0]....
.L_30:
        /*00a4*/ 	.word	0x00000b50


	//----- nvinfo : EIATTR_REQNTID
	.align		4
.L_31:
        /*00a8*/ 	.byte	0x04, 0x10
        /*00aa*/ 	.short	(.L_33 - .L_32)
.L_32:
        /*00ac*/ 	.word	0x00000080
        /*00b0*/ 	.word	0x00000001
        /*00b4*/ 	.word	0x00000001


	//----- nvinfo : EIATTR_CBANK_PARAM_SIZE
	.align		4
.L_33:
        /*00b8*/ 	.byte	0x03, 0x19
        /*00ba*/ 	.short	0x0044


	//----- nvinfo : EIATTR_PARAM_CBANK
	.align		4
        /*00bc*/ 	.byte	0x04, 0x0a
        /*00be*/ 	.short	(.L_35 - .L_34)
	.align		4
.L_34:
        /*00c0*/ 	.word	index@(.nv.constant0.triton_poi_fused__native_batch_norm_legit_no_training_add_native_batch_norm_backward_relu_20)
        /*00c4*/ 	.short	0x0210
        /*00c6*/ 	.short	0x0044


	//----- nvinfo : EIATTR_SW_WAR
	.align		4
.L_35:
        /*00c8*/ 	.byte	0x04, 0x36
        /*00ca*/ 	.short	(.L_37 - .L_36)
.L_36:
        /*00cc*/ 	.word	0x00000008
.L_37:


//--------------------- .nv.callgraph             --------------------------
	.section	.nv.callgraph,"",@"SHT_CUDA_CALLGRAPH"
	.align	4
	.sectionentsize	8
	.align		4
        /*0000*/ 	.word	0x00000000
	.align		4
        /*0004*/ 	.word	0xffffffff
	.align		4
        /*0008*/ 	.word	0x00000000
	.align		4
        /*000c*/ 	.word	0xfffffffe
	.align		4
        /*0010*/ 	.word	0x00000000
	.align		4
        /*0014*/ 	.word	0xfffffffd
	.align		4
        /*0018*/ 	.word	0x00000000
	.align		4
        /*001c*/ 	.word	0xfffffffc


//--------------------- .nv.constant4             --------------------------
	.section	.nv.constant4,"a",@progbits
	.align	8
	.align		8
.nv.constant4:
        /*0000*/ 	.dword	_$_str
	.align		8
        /*0008*/ 	.dword	_$_str_$_2


//--------------------- .text.triton_poi_fused__native_batch_norm_legit_no_training_add_native_batch_norm_backward_relu_20 --------------------------
	.section	.text.triton_poi_fused__native_batch_norm_legit_no_training_add_native_batch_norm_backward_relu_20,"ax",@progbits
	.align	128
        .global         triton_poi_fused__native_batch_norm_legit_no_training_add_native_batch_norm_backward_relu_20
        .type           triton_poi_fused__native_batch_norm_legit_no_training_add_native_batch_norm_backward_relu_20,@function
        .size           triton_poi_fused__native_batch_norm_legit_no_training_add_native_batch_norm_backward_relu_20,(.L_x_1 - triton_poi_fused__native_batch_norm_legit_no_training_add_native_batch_norm_backward_relu_20)
        .other          triton_poi_fused__native_batch_norm_legit_no_training_add_native_batch_norm_backward_relu_20,@"STO_CUDA_ENTRY STV_DEFAULT"
triton_poi_fused__native_batch_norm_legit_no_training_add_native_batch_norm_backward_relu_20:
.text.triton_poi_fused__native_batch_norm_legit_no_training_add_native_batch_norm_backward_relu_20:
[----:B------:R-:W-:Y:S01]  /*0000*/  LDC R1, c[0x0][0x28] ;  /* 0x00000a00ff017b82 */ /* 0x000fe20000000800 */
[----:B------:R-:W1:Y:S07]  /*0010*/  S2R R0, SR_TID.X ;  /* 0x0000000000007919 */ /* 0x000e6e0000002100 */
[----:B------:R-:W2:Y:S01]  /*0020*/  LDC.64 R16, c[0x0][0x210] ;  /* 0x00008400ff107b82 */ /* 0x000ea20000000a00 */
[----:B------:R-:W-:Y:S01]  /*0030*/  ULDC.64 UR4, c[0x0][0x208] ;  /* 0x0000820000047ab9 */ /* 0x000fe20000000a00 */
[----:B------:R-:W3:Y:S06]  /*0040*/  S2R R3, SR_CTAID.X ;  /* 0x0000000000037919 */ /* 0x000eec0000002500 */
[----:B------:R-:W4:Y:S08]  /*0050*/  LDC.64 R18, c[0x0][0x218] ;  /* 0x00008600ff127b82 */ /* 0x000f300000000a00 */
[----:B------:R-:W5:Y:S08]  /*0060*/  LDC.64 R28, c[0x0][0x228] ;  /* 0x00008a00ff1c7b82 */ /* 0x000f700000000a00 */
[----:B------:R-:W5:Y:S01]  /*0070*/  LDC.64 R32, c[0x0][0x220] ;  /* 0x00008800ff207b82 */ /* 0x000f620000000a00 */
[----:B-1----:R-:W-:-:S04]  /*0080*/  SHF.L.U32 R0, R0, 0x2, RZ ;  /* 0x0000000200007819 */ /* 0x002fc800000006ff */
[----:B------:R-:W-:-:S04]  /*0090*/  LOP3.LUT R0, R0, 0x1fc, RZ, 0xc0, !PT ;  /* 0x000001fc00007812 */ /* 0x000fc800078ec0ff */
[----:B---3--:R-:W-:-:S05]  /*00a0*/  LEA R0, R3, R0, 0xa ;  /* 0x0000000003007211 */ /* 0x008fca00078e50ff */
[----:B--2---:R-:W-:-:S04]  /*00b0*/  IMAD.WIDE R16, R0, 0x4, R16 ;  /* 0x0000000400107825 */ /* 0x004fc800078e0210 */
[C---:B----4-:R-:W-:Y:S01]  /*00c0*/  IMAD.WIDE R18, R0.reuse, 0x4, R18 ;  /* 0x0000000400127825 */ /* 0x050fe200078e0212 */
[----:B------:R-:W2:Y:S04]  /*00d0*/  LDG.E.128 R12, desc[UR4][R16.64] ;  /* 0x00000004100c7981 */ /* 0x000ea8000c1e1d00 */
[----:B------:R-:W2:Y:S01]  /*00e0*/  LDG.E.128 R20, desc[UR4][R18.64] ;  /* 0x0000000412147981 */ /* 0x000ea2000c1e1d00 */
[----:B------:R-:W-:-:S03]  /*00f0*/  IMAD.HI R3, R0, 0x66666667, RZ ;  /* 0x6666666700037827 */ /* 0x000fc600078e02ff */
[----:B------:R5:W3:Y:S02]  /*0100*/  LDG.E.128 R4, desc[UR4][R16.64+0x800] ;  /* 0x0008000410047981 */ /* 0x000ae4000c1e1d00 */
[----:B------:R-:W-:Y:S02]  /*0110*/  SHF.R.U32.HI R24, RZ, 0x1f, R3 ;  /* 0x0000001fff187819 */ /* 0x000fe40000011603 */
[----:B------:R-:W3:Y:S01]  /*0120*/  LDG.E.128 R8, desc[UR4][R18.64+0x800] ;  /* 0x0008000412087981 */ /* 0x000ee2000c1e1d00 */
[----:B------:R-:W-:Y:S02]  /*0130*/  IADD3 R2, R0, 0x200, RZ ;  /* 0x0000020000027810 */ /* 0x000fe40007ffe0ff */
[----:B------:R-:W-:-:S03]  /*0140*/  LEA.HI.SX32 R3, R3, R24, 0x18 ;  /* 0x0000001803037211 */ /* 0x000fc600078fc2ff */
[----:B------:R-:W-:-:S04]  /*0150*/  IMAD.HI R25, R2, 0x66666667, RZ ;  /* 0x6666666702197827 */ /* 0x000fc800078e02ff */
[----:B------:R-:W-:Y:S01]  /*0160*/  IMAD R3, R3, -0x280, R0 ;  /* 0xfffffd8003037824 */ /* 0x000fe200078e0200 */
[----:B------:R-:W-:-:S03]  /*0170*/  SHF.R.U32.HI R24, RZ, 0x1f, R25 ;  /* 0x0000001fff187819 */ /* 0x000fc60000011619 */
[----:B-----5:R-:W-:Y:S01]  /*0180*/  IMAD.WIDE R16, R3, 0x4, R28 ;  /* 0x0000000403107825 */ /* 0x020fe200078e021c */
[----:B------:R-:W-:-:S05]  /*0190*/  LEA.HI.SX32 R25, R25, R24, 0x18 ;  /* 0x0000001819197211 */ /* 0x000fca00078fc2ff */
[----:B------:R-:W4:Y:S01]  /*01a0*/  LDG.E.EL.128 R16, desc[UR4][R16.64] ;  /* 0x0000000410107981 */ /* 0x000f22000c2e1d00 */
[----:B------:R-:W-:Y:S02]  /*01b0*/  IMAD R2, R25, -0x280, R2 ;  /* 0xfffffd8019027824 */ /* 0x000fe400078e0202 */
[----:B--2---:R-:W-:Y:S01]  /*01c0*/  FADD R30, R13, R21 ;  /* 0x000000150d1e7221 */ /* 0x004fe20000000000 */
[----:B------:R-:W-:Y:S01]  /*01d0*/  FADD R27, R12, R20 ;  /* 0x000000140c1b7221 */ /* 0x000fe20000000000 */
[----:B0-----:R-:W-:-:S04]  /*01e0*/  IMAD.WIDE R20, R3, 0x4, R32 ;  /* 0x0000000403147825 */ /* 0x001fc800078e0220 */
[----:B------:R-:W-:-:S04]  /*01f0*/  IMAD.WIDE R12, R2, 0x4, R32 ;  /* 0x00000004020c7825 */ /* 0x000fc800078e0220 */
[----:B------:R-:W-:Y:S01]  /*0200*/  FADD R24, R15, R23 ;  /* 0x000000170f187221 */ /* 0x000fe20000000000 */
[----:B------:R-:W-:Y:S02]  /*0210*/  FADD R25, R14, R22 ;  /* 0x000000160e197221 */ /* 0x000fe40000000000 */
[----:B------:R-:W2:Y:S04]  /*0220*/  LDG.E.EL.128 R20, desc[UR4][R20.64] ;  /* 0x0000000414147981 */ /* 0x000ea8000c2e1d00 */
[----:B------:R-:W5:Y:S01]  /*0230*/  LDG.E.EL.128 R12, desc[UR4][R12.64] ;  /* 0x000000040c0c7981 */ /* 0x000f62000c2e1d00 */
[----:B---3--:R-:W-:Y:S01]  /*0240*/  FADD R26, R7, R11 ;  /* 0x0000000b071a7221 */ /* 0x008fe20000000000 */
[----:B------:R-:W-:Y:S01]  /*0250*/  FADD R7, R6, R10 ;  /* 0x0000000a06077221 */ /* 0x000fe20000000000 */
[----:B----4-:R-:W-:Y:S01]  /*0260*/  FADD R16, R16, 9.9999997473787516356e-06 ;  /* 0x3727c5ac10107421 */ /* 0x010fe20000000000 */
[----:B------:R-:W-:-:S03]  /*0270*/  FADD R17, R17, 9.9999997473787516356e-06 ;  /* 0x3727c5ac11117421 */ /* 0x000fc60000000000 */
[----:B------:R-:W0:Y:S01]  /*0280*/  MUFU.SQRT R11, R16 ;  /* 0x00000010000b7308 */ /* 0x000e220000002000 */
[----:B------:R-:W-:Y:S01]  /*0290*/  FADD R18, R18, 9.9999997473787516356e-06 ;  /* 0x3727c5ac12127421 */ /* 0x000fe20000000000 */
[----:B------:R-:W-:Y:S01]  /*02a0*/  FADD R19, R19, 9.9999997473787516356e-06 ;  /* 0x3727c5ac13137421 */ /* 0x000fe20000000000 */
[----:B------:R-:W-:-:S05]  /*02b0*/  FADD R6, R5, R9 ;  /* 0x0000000905067221 */ /* 0x000fca0000000000 */
[----:B------:R-:W1:Y:S08]  /*02c0*/  MUFU.SQRT R10, R17 ;  /* 0x00000011000a7308 */ /* 0x000e700000002000 */
[----:B------:R-:W3:Y:S01]  /*02d0*/  MUFU.SQRT R9, R18 ;  /* 0x0000001200097308 */ /* 0x000ee20000002000 */
[----:B0-----:R-:W-:-:S07]  /*02e0*/  FSETP.GT.AND P6, PT, R11, 8.50705917302346158658e+37, PT ;  /* 0x7e8000000b00780b */ /* 0x001fce0003fc4000 */
[----:B------:R-:W0:Y:S01]  /*02f0*/  MUFU.SQRT R5, R19 ;  /* 0x0000001300057308 */ /* 0x000e220000002000 */
[C---:B------:R-:W-:Y:S01]  /*0300*/  FSETP.GEU.AND P5, PT, R11.reuse, 1.175494350822287508e-38, PT ;  /* 0x008000000b00780b */ /* 0x040fe20003fae000 */
[----:B------:R-:W-:Y:S01]  /*0310*/  HFMA2.MMA R32, -RZ, RZ, 1.625, 0 ;  /* 0x3e800000ff207435 */ /* 0x000fe200000001ff */
[C---:B-1----:R-:W-:Y:S02]  /*0320*/  FSETP.GT.AND P4, PT, R10.reuse, 8.50705917302346158658e+37, PT ;  /* 0x7e8000000a00780b */ /* 0x042fe40003f84000 */
[----:B------:R-:W-:Y:S01]  /*0330*/  FSETP.GEU.AND P1, PT, R10, 1.175494350822287508e-38, PT ;  /* 0x008000000a00780b */ /* 0x000fe20003f2e000 */
[----:B------:R-:W-:Y:S01]  /*0340*/  @P6 FMUL R11, R11, 0.25 ;  /* 0x3e8000000b0b6820 */ /* 0x000fe20000400000 */
[C---:B---3--:R-:W-:Y:S01]  /*0350*/  FSETP.GT.AND P3, PT, R9.reuse, 8.50705917302346158658e+37, PT ;  /* 0x7e8000000900780b */ /* 0x048fe20003f64000 */
[----:B------:R-:W-:Y:S01]  /*0360*/  FADD R31, R4, R8 ;  /* 0x00000008041f7221 */ /* 0x000fe20000000000 */
[----:B------:R-:W-:-:S03]  /*0370*/  FSETP.GEU.AND P0, PT, R9, 1.175494350822287508e-38, PT ;  /* 0x008000000900780b */ /* 0x000fc60003f0e000 */
[----:B------:R-:W-:Y:S02]  /*0380*/  FSEL R4, R32, 1, P6 ;  /* 0x3f80000020047808 */ /* 0x000fe40003000000 */
[----:B0-----:R-:W-:Y:S01]  /*0390*/  FSETP.GT.AND P2, PT, R5, 8.50705917302346158658e+37, PT ;  /* 0x7e8000000500780b */ /* 0x001fe20003f44000 */
[----:B------:R-:W-:Y:S01]  /*03a0*/  @!P5 FMUL R11, R11, 16777216 ;  /* 0x4b8000000b0bd820 */ /* 0x000fe20000400000 */
[----:B------:R-:W-:Y:S01]  /*03b0*/  FSETP.GEU.AND P6, PT, R5, 1.175494350822287508e-38, PT ;  /* 0x008000000500780b */ /* 0x000fe20003fce000 */
[----:B------:R-:W-:-:S04]  /*03c0*/  @P4 FMUL R10, R10, 0.25 ;  /* 0x3e8000000a0a4820 */ /* 0x000fc80000400000 */
[----:B------:R-:W0:Y:S01]  /*03d0*/  MUFU.RCP R11, R11 ;  /* 0x0000000b000b7308 */ /* 0x000e220000001000 */
[----:B------:R-:W-:Y:S01]  /*03e0*/  @!P1 FMUL R10, R10, 16777216 ;  /* 0x4b8000000a0a9820 */ /* 0x000fe20000400000 */
[----:B------:R-:W-:-:S04]  /*03f0*/  @P3 FMUL R9, R9, 0.25 ;  /* 0x3e80000009093820 */ /* 0x000fc80000400000 */
[----:B------:R-:W-:Y:S01]  /*0400*/  @P2 FMUL R5, R5, 0.25 ;  /* 0x3e80000005052820 */ /* 0x000fe20000400000 */
[----:B------:R-:W-:-:S03]  /*0410*/  @!P0 FMUL R9, R9, 16777216 ;  /* 0x4b80000009098820 */ /* 0x000fc60000400000 */
[----:B------:R-:W-:Y:S01]  /*0420*/  @!P6 FMUL R5, R5, 16777216 ;  /* 0x4b8000000505e820 */ /* 0x000fe20000400000 */
[----:B------:R-:W-:-:S03]  /*0430*/  @!P5 FMUL R4, R4, 16777216 ;  /* 0x4b8000000404d820 */ /* 0x000fc60000400000 */
[----:B------:R-:W-:Y:S01]  /*0440*/  MUFU.RCP R34, R5 ;  /* 0x0000000500227308 */ /* 0x000fe20000001000 */
[----:B--2---:R-:W-:Y:S01]  /*0450*/  FADD R17, -R21, R30 ;  /* 0x0000001e15117221 */ /* 0x004fe20000000100 */
[----:B------:R-:W-:Y:S01]  /*0460*/  FADD R18, -R22, R25 ;  /* 0x0000001916127221 */ /* 0x000fe20000000100 */
[----:B------:R-:W-:Y:S01]  /*0470*/  FADD R19, -R23, R24 ;  /* 0x0000001817137221 */ /* 0x000fe20000000100 */
[----:B-----5:R-:W-:Y:S01]  /*0480*/  FADD R12, -R12, R31 ;  /* 0x0000001f0c0c7221 */ /* 0x020fe20000000100 */
[----:B------:R-:W1:Y:S01]  /*0490*/  LDC.64 R22, c[0x0][0x230] ;  /* 0x00008c00ff167b82 */ /* 0x000e620000000a00 */
[----:B------:R-:W-:-:S07]  /*04a0*/  FADD R16, -R20, R27 ;  /* 0x0000001b14107221 */ /* 0x000fce0000000100 */
[----:B------:R-:W2:Y:S01]  /*04b0*/  LDC.64 R30, c[0x0][0x238] ;  /* 0x00008e00ff1e7b82 */ /* 0x000ea20000000a00 */
[----:B------:R-:W3:Y:S01]  /*04c0*/  MUFU.RCP R20, R10 ;  /* 0x0000000a00147308 */ /* 0x000ee20000001000 */
[----:B------:R-:W-:Y:S01]  /*04d0*/  FADD R14, -R14, R7 ;  /* 0x000000070e0e7221 */ /* 0x000fe20000000100 */
[----:B------:R-:W-:Y:S01]  /*04e0*/  FSEL R7, R32, 1, P4 ;  /* 0x3f80000020077808 */ /* 0x000fe20002000000 */
[----:B0-----:R-:W-:-:S05]  /*04f0*/  FMUL R25, R11, R4 ;  /* 0x000000040b197220 */ /* 0x001fca0000400000 */
[----:B------:R2:W0:Y:S01]  /*0500*/  MUFU.RCP R21, R9 ;  /* 0x0000000900157308 */ /* 0x0004220000001000 */
[C---:B------:R-:W-:Y:S01]  /*0510*/  FSEL R4, R32.reuse, 1, P3 ;  /* 0x3f80000020047808 */ /* 0x040fe20001800000 */
[----:B------:R-:W-:Y:S01]  /*0520*/  @!P1 FMUL R7, R7, 16777216 ;  /* 0x4b80000007079820 */ /* 0x000fe20000400000 */
[----:B------:R-:W-:Y:S01]  /*0530*/  FSEL R11, R32, 1, P2 ;  /* 0x3f800000200b7808 */ /* 0x000fe20001000000 */
[----:B------:R-:W-:Y:S02]  /*0540*/  FADD R13, -R13, R6 ;  /* 0x000000060d0d7221 */ /* 0x000fe40000000100 */
[----:B------:R-:W-:Y:S01]  /*0550*/  @!P0 FMUL R4, R4, 16777216 ;  /* 0x4b80000004048820 */ /* 0x000fe20000400000 */
[----:B---3--:R-:W-:Y:S01]  /*0560*/  FMUL R20, R20, R7 ;  /* 0x0000000714147220 */ /* 0x008fe20000400000 */
[----:B------:R-:W-:Y:S01]  /*0570*/  @!P6 FMUL R11, R11, 16777216 ;  /* 0x4b8000000b0be820 */ /* 0x000fe20000400000 */
[----:B-1----:R-:W-:-:S04]  /*0580*/  IMAD.WIDE R6, R3, 0x4, R22 ;  /* 0x0000000403067825 */ /* 0x002fc800078e0216 */
[----:B--2---:R-:W-:-:S04]  /*0590*/  IMAD.WIDE R8, R3, 0x4, R30 ;  /* 0x0000000403087825 */ /* 0x004fc800078e021e */
[----:B0-----:R-:W-:Y:S01]  /*05a0*/  FMUL R21, R21, R4 ;  /* 0x0000000415157220 */ /* 0x001fe20000400000 */
[----:B------:R-:W-:Y:S01]  /*05b0*/  FMUL R34, R34, R11 ;  /* 0x0000000b22227220 */ /* 0x000fe20000400000 */
[----:B------:R-:W2:Y:S04]  /*05c0*/  LDG.E.EL.128 R4, desc[UR4][R6.64] ;  /* 0x0000000406047981 */ /* 0x000ea8000c2e1d00 */
[----:B------:R-:W2:Y:S01]  /*05d0*/  LDG.E.EL.128 R8, desc[UR4][R8.64] ;  /* 0x0000000408087981 */ /* 0x000ea2000c2e1d00 */
[----:B------:R-:W-:-:S04]  /*05e0*/  IMAD.WIDE R28, R2, 0x4, R28 ;  /* 0x00000004021c7825 */ /* 0x000fc800078e021c */
[----:B------:R-:W-:Y:S01]  /*05f0*/  FADD R15, -R15, R26 ;  /* 0x0000001a0f0f7221 */ /* 0x000fe20000000100 */
[C---:B------:R-:W-:Y:S02]  /*0600*/  IMAD.WIDE R26, R2.reuse, 0x4, R30 ;  /* 0x00000004021a7825 */ /* 0x040fe400078e021e */
[----:B------:R-:W3:Y:S02]  /*0610*/  LDG.E.EL.128 R28, desc[UR4][R28.64] ;  /* 0x000000041c1c7981 */ /* 0x000ee4000c2e1d00 */
[----:B------:R-:W-:Y:S01]  /*0620*/  FMUL R25, R25, R16 ;  /* 0x0000001019197220 */ /* 0x000fe20000400000 */
[----:B------:R-:W-:-:S04]  /*0630*/  IMAD.WIDE R22, R2, 0x4, R22 ;  /* 0x0000000402167825 */ /* 0x000fc800078e0216 */
[----:B------:R-:W-:Y:S01]  /*0640*/  FMUL R20, R20, R17 ;  /* 0x0000001114147220 */ /* 0x000fe20000400000 */
[----:B------:R-:W-:Y:S01]  /*0650*/  FMUL R21, R21, R18 ;  /* 0x0000001215157220 */ /* 0x000fe20000400000 */
[----:B--2---:R-:W-:Y:S02]  /*0660*/  FFMA R4, R4, R25, R8 ;  /* 0x0000001904047223 */ /* 0x004fe40000000008 */
[----:B------:R-:W-:Y:S01]  /*0670*/  FFMA R5, R5, R20, R9 ;  /* 0x0000001405057223 */ /* 0x000fe20000000009 */
[----:B------:R-:W-:Y:S01]  /*0680*/  FFMA R6, R6, R21, R10 ;  /* 0x0000001506067223 */ /* 0x000fe2000000000a */
[----:B------:R-:W2:Y:S04]  /*0690*/  LDG.E.EL.128 R24, desc[UR4][R26.64] ;  /* 0x000000041a187981 */ /* 0x000ea8000c2e1d00 */
[----:B------:R-:W2:Y:S01]  /*06a0*/  LDG.E.EL.128 R20, desc[UR4][R22.64] ;  /* 0x0000000416147981 */ /* 0x000ea2000c2e1d00 */
[----:B---3--:R-:W-:-:S04]  /*06b0*/  FADD R2, R28, 9.9999997473787516356e-06 ;  /* 0x3727c5ac1c027421 */ /* 0x008fc80000000000 */
[----:B------:R-:W0:Y:S02]  /*06c0*/  MUFU.SQRT R8, R2 ;  /* 0x0000000200087308 */ /* 0x000e240000002000 */
[C---:B0-----:R-:W-:Y:S02]  /*06d0*/  FSETP.GT.AND P0, PT, R8.reuse, 8.50705917302346158658e+37, PT ;  /* 0x7e8000000800780b */ /* 0x041fe40003f04000 */
[----:B------:R-:W-:Y:S01]  /*06e0*/  FSETP.GEU.AND P1, PT, R8, 1.175494350822287508e-38, PT ;  /* 0x008000000800780b */ /* 0x000fe20003f2e000 */
[----:B------:R-:W-:-:S04]  /*06f0*/  FADD R29, R29, 9.9999997473787516356e-06 ;  /* 0x3727c5ac1d1d7421 */ /* 0x000fc80000000000 */
[----:B------:R-:W0:Y:S06]  /*0700*/  MUFU.SQRT R9, R29 ;  /* 0x0000001d00097308 */ /* 0x000e2c0000002000 */
[----:B------:R-:W-:-:S04]  /*0710*/  @P0 FMUL R8, R8, 0.25 ;  /* 0x3e80000008080820 */ /* 0x000fc80000400000 */
[----:B------:R-:W-:-:S04]  /*0720*/  @!P1 FMUL R8, R8, 16777216 ;  /* 0x4b80000008089820 */ /* 0x000fc80000400000 */
[----:B------:R-:W1:Y:S01]  /*0730*/  MUFU.RCP R3, R8 ;  /* 0x0000000800037308 */ /* 0x000e620000001000 */
[----:B------:R-:W-:Y:S01]  /*0740*/  FSEL R10, R32, 1, P0 ;  /* 0x3f800000200a7808 */ /* 0x000fe20000000000 */
[----:B------:R-:W-:Y:S01]  /*0750*/  FADD R30, R30, 9.9999997473787516356e-06 ;  /* 0x3727c5ac1e1e7421 */ /* 0x000fe20000000000 */
[----:B------:R-:W-:-:S03]  /*0760*/  FADD R31, R31, 9.9999997473787516356e-06 ;  /* 0x3727c5ac1f1f7421 */ /* 0x000fc60000000000 */
[----:B------:R-:W-:Y:S01]  /*0770*/  @!P1 FMUL R10, R10, 16777216 ;  /* 0x4b8000000a0a9820 */ /* 0x000fe20000400000 */
[C---:B0-----:R-:W-:Y:S01]  /*0780*/  FSETP.GT.AND P0, PT, R9.reuse, 8.50705917302346158658e+37, PT ;  /* 0x7e8000000900780b */ /* 0x041fe20003f04000 */
[----:B------:R-:W0:Y:S01]  /*0790*/  MUFU.SQRT R2, R30 ;  /* 0x0000001e00027308 */ /* 0x000e220000002000 */
[----:B------:R-:W-:Y:S01]  /*07a0*/  FSETP.GEU.AND P1, PT, R9, 1.175494350822287508e-38, PT ;  /* 0x008000000900780b */ /* 0x000fe20003f2e000 */
[----:B-1----:R-:W-:-:S06]  /*07b0*/  FMUL R3, R3, R10 ;  /* 0x0000000a03037220 */ /* 0x002fcc0000400000 */
[----:B------:R-:W1:Y:S01]  /*07c0*/  MUFU.SQRT R10, R31 ;  /* 0x0000001f000a7308 */ /* 0x000e620000002000 */
[----:B------:R-:W-:-:S03]  /*07d0*/  FSEL R8, R32, 1, P0 ;  /* 0x3f80000020087808 */ /* 0x000fc60000000000 */
[----:B------:R-:W-:Y:S01]  /*07e0*/  @P0 FMUL R9, R9, 0.25 ;  /* 0x3e80000009090820 */ /* 0x000fe20000400000 */
[----:B0-----:R-:W-:-:S03]  /*07f0*/  FSETP.GT.AND P0, PT, R2, 8.50705917302346158658e+37, PT ;  /* 0x7e8000000200780b */ /* 0x001fc60003f04000 */
[----:B------:R-:W-:Y:S01]  /*0800*/  @!P1 FMUL R9, R9, 16777216 ;  /* 0x4b80000009099820 */ /* 0x000fe20000400000 */
[----:B------:R-:W-:Y:S01]  /*0810*/  @!P1 FMUL R8, R8, 16777216 ;  /* 0x4b80000008089820 */ /* 0x000fe20000400000 */
[----:B------:R-:W-:Y:S02]  /*0820*/  FSETP.GEU.AND P2, PT, R2, 1.175494350822287508e-38, PT ;  /* 0x008000000200780b */ /* 0x000fe40003f4e000 */
[C---:B-1----:R-:W-:Y:S02]  /*0830*/  FSETP.GT.AND P1, PT, R10.reuse, 8.50705917302346158658e+37, PT ;  /* 0x7e8000000a00780b */ /* 0x042fe40003f24000 */
[----:B------:R-:W-:-:S04]  /*0840*/  FSETP.GEU.AND P3, PT, R10, 1.175494350822287508e-38, PT ;  /* 0x008000000a00780b */ /* 0x000fc80003f6e000 */
[----:B------:R-:W-:Y:S01]  /*0850*/  @P0 FMUL R2, R2, 0.25 ;  /* 0x3e80000002020820 */ /* 0x000fe20000400000 */
[----:B------:R-:W0:Y:S01]  /*0860*/  MUFU.RCP R9, R9 ;  /* 0x0000000900097308 */ /* 0x000e220000001000 */
[----:B------:R-:W-:-:S03]  /*0870*/  FMUL R3, R3, R12 ;  /* 0x0000000c03037220 */ /* 0x000fc60000400000 */
[----:B------:R-:W-:Y:S02]  /*0880*/  @!P2 FMUL R2, R2, 16777216 ;  /* 0x4b8000000202a820 */ /* 0x000fe40000400000 */
[----:B------:R-:W-:-:S04]  /*0890*/  @P1 FMUL R10, R10, 0.25 ;  /* 0x3e8000000a0a1820 */ /* 0x000fc80000400000 */
[----:B------:R-:W-:Y:S01]  /*08a0*/  @!P3 FMUL R10, R10, 16777216 ;  /* 0x4b8000000a0ab820 */ /* 0x000fe20000400000 */
[----:B------:R-:W-:Y:S01]  /*08b0*/  FMUL R34, R34, R19 ;  /* 0x0000001322227220 */ /* 0x000fe20000400000 */
[----:B------:R-:W1:Y:S03]  /*08c0*/  MUFU.RCP R2, R2 ;  /* 0x0000000200027308 */ /* 0x000e660000001000 */
[----:B------:R-:W-:Y:S01]  /*08d0*/  FFMA R7, R7, R34, R11 ;  /* 0x0000002207077223 */ /* 0x000fe2000000000b */
[C---:B------:R-:W-:Y:S02]  /*08e0*/  FSEL R11, R32.reuse, 1, P0 ;  /* 0x3f800000200b7808 */ /* 0x040fe40000000000 */
[----:B------:R-:W-:Y:S01]  /*08f0*/  FSEL R32, R32, 1, P1 ;  /* 0x3f80000020207808 */ /* 0x000fe20000800000 */
[----:B0-----:R-:W-:Y:S02]  /*0900*/  FMUL R8, R9, R8 ;  /* 0x0000000809087220 */ /* 0x001fe40000400000 */
[----:B------:R-:W-:-:S02]  /*0910*/  @!P2 FMUL R11, R11, 16777216 ;  /* 0x4b8000000b0ba820 */ /* 0x000fc40000400000 */
[----:B------:R-:W-:Y:S02]  /*0920*/  @!P3 FMUL R32, R32, 16777216 ;  /* 0x4b8000002020b820 */ /* 0x000fe40000400000 */
[----:B-1----:R-:W-:-:S04]  /*0930*/  FMUL R11, R2, R11 ;  /* 0x0000000b020b7220 */ /* 0x002fc80000400000 */
[----:B------:R-:W-:Y:S01]  /*0940*/  FMUL R11, R11, R14 ;  /* 0x0000000e0b0b7220 */ /* 0x000fe20000400000 */
[C---:B------:R-:W-:Y:S02]  /*0950*/  FSETP.GEU.AND P6, PT, R7.reuse, RZ, PT ;  /* 0x000000ff0700720b */ /* 0x040fe40003fce000 */
[----:B------:R-:W-:Y:S02]  /*0960*/  FSETP.GEU.AND P0, PT, R6, RZ, PT ;  /* 0x000000ff0600720b */ /* 0x000fe40003f0e000 */
[----:B------:R-:W-:Y:S02]  /*0970*/  SEL R7, R7, RZ, P6 ;  /* 0x000000ff07077207 */ /* 0x000fe40003000000 */
[----:B------:R-:W-:Y:S02]  /*0980*/  FSETP.GEU.AND P1, PT, R5, RZ, PT ;  /* 0x000000ff0500720b */ /* 0x000fe40003f2e000 */
[----:B------:R-:W-:Y:S02]  /*0990*/  FSETP.GEU.AND P2, PT, R4, RZ, PT ;  /* 0x000000ff0400720b */ /* 0x000fe40003f4e000 */
[----:B------:R-:W-:-:S02]  /*09a0*/  SEL R6, R6, RZ, P0 ;  /* 0x000000ff06067207 */ /* 0x000fc40000000000 */
[----:B------:R-:W-:Y:S02]  /*09b0*/  SEL R5, R5, RZ, P1 ;  /* 0x000000ff05057207 */ /* 0x000fe40000800000 */
[----:B------:R-:W-:Y:S01]  /*09c0*/  SEL R4, R4, RZ, P2 ;  /* 0x000000ff04047207 */ /* 0x000fe20001000000 */
[----:B--2---:R-:W-:Y:S02]  /*09d0*/  FFMA R20, R20, R3, R24 ;  /* 0x0000000314147223 */ /* 0x004fe40000000018 */
[----:B------:R-:W0:Y:S01]  /*09e0*/  MUFU.RCP R3, R10 ;  /* 0x0000000a00037308 */ /* 0x000e220000001000 */
[----:B------:R-:W-:Y:S02]  /*09f0*/  FMUL R24, R8, R13 ;  /* 0x0000000d08187220 */ /* 0x000fe40000400000 */
[----:B------:R-:W1:Y:S01]  /*0a00*/  LDC.64 R8, c[0x0][0x240] ;  /* 0x00009000ff087b82 */ /* 0x000e620000000a00 */
[----:B0-----:R-:W-:-:S07]  /*0a10*/  FMUL R32, R3, R32 ;  /* 0x0000002003207220 */ /* 0x001fce0000400000 */
[----:B------:R-:W0:Y:S01]  /*0a20*/  LDC.64 R2, c[0x0][0x248] ;  /* 0x00009200ff027b82 */ /* 0x000e220000000a00 */
[----:B------:R-:W-:Y:S01]  /*0a30*/  FMUL R32, R32, R15 ;  /* 0x0000000f20207220 */ /* 0x000fe20000400000 */
[----:B------:R-:W-:Y:S01]  /*0a40*/  FFMA R21, R21, R24, R25 ;  /* 0x0000001815157223 */ /* 0x000fe20000000019 */
[----:B------:R-:W-:Y:S02]  /*0a50*/  FFMA R26, R22, R11, R26 ;  /* 0x0000000b161a7223 */ /* 0x000fe4000000001a */
[----:B------:R-:W-:Y:S01]  /*0a60*/  FFMA R27, R23, R32, R27 ;  /* 0x00000020171b7223 */ /* 0x000fe2000000001b */
[----:B------:R-:W-:Y:S02]  /*0a70*/  FSETP.GEU.AND P5, PT, R20, RZ, PT ;  /* 0x000000ff1400720b */ /* 0x000fe40003fae000 */
[----:B------:R-:W-:Y:S02]  /*0a80*/  FSETP.GEU.AND P3, PT, R26, RZ, PT ;  /* 0x000000ff1a00720b */ /* 0x000fe40003f6e000 */
[----:B------:R-:W-:-:S02]  /*0a90*/  FSETP.GEU.AND P4, PT, R21, RZ, PT ;  /* 0x000000ff1500720b */ /* 0x000fc40003f8e000 */
[----:B------:R-:W-:Y:S01]  /*0aa0*/  FSETP.GEU.AND P6, PT, R27, RZ, PT ;  /* 0x000000ff1b00720b */ /* 0x000fe20003fce000 */
[----:B-1----:R-:W-:Y:S01]  /*0ab0*/  IMAD.WIDE R22, R0, 0x4, R8 ;  /* 0x0000000400167825 */ /* 0x002fe200078e0208 */
[----:B------:R-:W-:Y:S02]  /*0ac0*/  SEL R10, R26, RZ, P3 ;  /* 0x000000ff1a0a7207 */ /* 0x000fe40001800000 */
[----:B------:R-:W-:Y:S02]  /*0ad0*/  SEL R9, R21, RZ, P4 ;  /* 0x000000ff15097207 */ /* 0x000fe40002000000 */
[----:B------:R-:W-:Y:S02]  /*0ae0*/  SEL R8, R20, RZ, P5 ;  /* 0x000000ff14087207 */ /* 0x000fe40002800000 */
[----:B------:R-:W-:Y:S01]  /*0af0*/  SEL R11, R27, RZ, P6 ;  /* 0x000000ff1b0b7207 */ /* 0x000fe20003000000 */
[----:B0-----:R-:W-:Y:S01]  /*0b00*/  IMAD.WIDE R2, R0, 0x4, R2 ;  /* 0x0000000400027825 */ /* 0x001fe200078e0202 */
[----:B------:R-:W-:Y:S04]  /*0b10*/  STG.E.128 desc[UR4][R22.64], R4 ;  /* 0x0000000416007986 */ /* 0x000fe8000c101d04 */
[----:B------:R-:W-:Y:S04]  /*0b20*/  STG.E.128 desc[UR4][R22.64+0x800], R8 ;  /* 0x0008000816007986 */ /* 0x000fe8000c101d04 */
[----:B------:R-:W-:Y:S04]  /*0b30*/  STG.E.128 desc[UR4][R2.64], R16 ;  /* 0x0000001002007986 */ /* 0x000fe8000c101d04 */
[----:B------:R-:W-:Y:S01]  /*0b40*/  STG.E.128 desc[UR4][R2.64+0x800], R12 ;  /* 0x0008000c02007986 */ /* 0x000fe2000c101d04 */
[----:B------:R-:W-:Y:S05]  /*0b50*/  EXIT ;  /* 0x000000000000794d */ /* 0x000fea0003800000 */
.L_x_0:
[----:B------:R-:W-:-:S00]  /*0b60*/  BRA `(.L_x_0) ;  /* 0xfffffffc00fc7947 */ /* 0x000fc0000383ffff */
[----:B------:R-:W-:-:S00]  /*0b70*/  NOP ;  /* 0x0000000000007918 */ /* 0x000fc00000000000 */
        /* <DEDUP_REMOVED lines=8> */
.L_x_1:


//--------------------- .nv.global.init           --------------------------
	.section	.nv.global.init,"aw",@progbits
.nv.global.init:
	.type		_$_str,@object
	.size		_$_str,(_$_str_$_2 - _$_str)
_$_str:
        /*0000*/ 	.byte	0x5f, 0x5f, 0x43, 0x55, 0x44, 0x41, 0x5f, 0x46, 0x54, 0x5a, 0x00
	.type		_$_str_$_2,@object
	.size		_$_str_$_2,(.L_1 - _$_str_$_2)
_$_str_$_2:
        /*000b*/ 	.byte	0x5f, 0x5f, 0x43, 0x55, 0x44, 0x41, 0x5f, 0x50, 0x52, 0x45, 0x43, 0x5f, 0x53, 0x51, 0x52, 0x54
        /*001b*/ 	.byte	0x00
.L_1:


//--------------------- .nv.constant0.triton_poi_fused__native_batch_norm_legit_no_training_add_native_batch_norm_backward_relu_20 --------------------------
	.section	.nv.constant0.triton_poi_fused__native_batch_norm_legit_no_training_add_native_batch_norm_backward_relu_20,"a",@progbits
	.sectionflags	@""
	.align	4
.nv.constant0.triton_poi_fused__native_batch_norm_legit_no_training_add_native_batch_norm_backward_relu_20:
	.zero		596
